//
// Generated by NVIDIA NVVM Compiler
//
// Compiler Build ID: CL-36424714
// Cuda compilation tools, release 13.0, V13.0.88
// Based on NVVM 20.0.0
//

.version 9.0
.target sm_100
.address_size 64

	// .globl	relu_kernel

.visible .entry relu_kernel(
	.param .u64 .ptr .align 1 relu_kernel_param_0,
	.param .u32 relu_kernel_param_1
)
{
	.reg .pred 	%p<2>;
	.reg .b32 	%r<6>;
	.reg .b32 	%f<3>;
	.reg .b64 	%rd<5>;

	ld.param.u64 	%rd1, [relu_kernel_param_0];
	ld.param.u32 	%r2, [relu_kernel_param_1];
	mov.u32 	%r3, %ctaid.x;
	mov.u32 	%r4, %ntid.x;
	mov.u32 	%r5, %tid.x;
	mad.lo.s32 	%r1, %r3, %r4, %r5;
	setp.ge.s32 	%p1, %r1, %r2;
	@%p1 bra 	$L__BB0_2;
	cvta.to.global.u64 	%rd2, %rd1;
	mul.wide.s32 	%rd3, %r1, 4;
	add.s64 	%rd4, %rd2, %rd3;
	ld.global.f32 	%f1, [%rd4];
	max.f32 	%f2, %f1, 0f00000000;
	st.global.f32 	[%rd4], %f2;
$L__BB0_2:
	ret;

}


// ===== COMPILED SASS (sm_100) =====

	.target	sm_100

	.elftype	@"ET_EXEC"


//--------------------- .note.nv.tkinfo           --------------------------
	.section	.note.nv.tkinfo,"",@"SHT_NOTE"
	.sectionflags	@"SHF_NOTE_NV_TKINFO"
	.tkinfo
        /*0018*/ 	.word	0x00000002
        /*0030*/ 	.string	""
        /*0030*/ 	.string	"ptxas"
        /*0030*/ 	.string	"Cuda compilation tools, release 13.0, V13.0.88"
        /*0030*/ 	.string	"Build cuda_13.0.r13.0/compiler.36424714_0"
        /*0030*/ 	.string	"-arch sm_100 -m 64 "



//--------------------- .note.nv.cuinfo           --------------------------
	.section	.note.nv.cuinfo,"",@"SHT_NOTE"
	.sectionflags	@"SHF_NOTE_NV_CUINFO"
        /*0018*/ 	.short	0x0002
        /*001a*/ 	.short	0x0064
        /*001c*/ 	.short	0x0082
	.zero		2


//--------------------- .nv.info                  --------------------------
	.section	.nv.info,"",@"SHT_CUDA_INFO"
	.align	4


	//----- nvinfo : EIATTR_REGCOUNT
	.align		4
        /*0000*/ 	.byte	0x04, 0x2f
        /*0002*/ 	.short	(.L_1 - .L_0)
	.align		4
.L_0:
        /*0004*/ 	.word	index@(relu_kernel)
        /*0008*/ 	.word	0x00000008


	//----- nvinfo : EIATTR_FRAME_SIZE
	.align		4
.L_1:
        /*000c*/ 	.byte	0x04, 0x11
        /*000e*/ 	.short	(.L_3 - .L_2)
	.align		4
.L_2:
        /*0010*/ 	.word	index@(relu_kernel)
        /*0014*/ 	.word	0x00000000


	//----- nvinfo : EIATTR_MIN_STACK_SIZE
	.align		4
.L_3:
        /*0018*/ 	.byte	0x04, 0x12
        /*001a*/ 	.short	(.L_5 - .L_4)
	.align		4
.L_4:
        /*001c*/ 	.word	index@(relu_kernel)
        /*0020*/ 	.word	0x00000000
.L_5:


//--------------------- .nv.compat                --------------------------
	.section	.nv.compat,"",@"SHT_CUDA_COMPAT_INFO"
	.align	4
        /*0000*/ 	.byte	0x02, 0x09, 0x00, 0x00, 0x02, 0x02, 0x01, 0x00, 0x02, 0x05, 0x05, 0x00, 0x03, 0x07, 0x01, 0x01
        /*0010*/ 	.byte	0x02, 0x03, 0x00, 0x00, 0x02, 0x06, 0x01, 0x00, 0x04, 0x0b, 0x08, 0x00, 0x09, 0x00, 0x00, 0x00
        /*0020*/ 	.byte	0x00, 0x00, 0x00, 0x00


//--------------------- .nv.info.relu_kernel      --------------------------
	.section	.nv.info.relu_kernel,"",@"SHT_CUDA_INFO"
	.sectionflags	@""
	.align	4


	//----- nvinfo : EIATTR_CUDA_API_VERSION
	.align		4
        /*0000*/ 	.byte	0x04, 0x37
        /*0002*/ 	.short	(.L_7 - .L_6)
.L_6:
        /*0004*/ 	.word	0x00000082


	//----- nvinfo : EIATTR_KPARAM_INFO
	.align		4
.L_7:
        /*0008*/ 	.byte	0x04, 0x17
        /*000a*/ 	.short	(.L_9 - .L_8)
.L_8:
        /*000c*/ 	.word	0x00000000
        /*0010*/ 	.short	0x0001
        /*0012*/ 	.short	0x0008
        /*0014*/ 	.byte	0x00, 0xf0, 0x11, 0x00


	//----- nvinfo : EIATTR_KPARAM_INFO
	.align		4
.L_9:
        /*0018*/ 	.byte	0x04, 0x17
        /*001a*/ 	.short	(.L_11 - .L_10)
.L_10:
        /*001c*/ 	.word	0x00000000
        /*0020*/ 	.short	0x0000
        /*0022*/ 	.short	0x0000
        /*0024*/ 	.byte	0x00, 0xf5, 0x21, 0x00


	//----- nvinfo : EIATTR_SPARSE_MMA_MASK
	.align		4
.L_11:
        /*0028*/ 	.byte	0x03, 0x50
        /*002a*/ 	.short	0x0000


	//----- nvinfo : EIATTR_MAXREG_COUNT
	.align		4
        /*002c*/ 	.byte	0x03, 0x1b
        /*002e*/ 	.short	0x00ff


	//----- nvinfo : EIATTR_MERCURY_ISA_VERSION
	.align		4
        /*0030*/ 	.byte	0x03, 0x5f
        /*0032*/ 	.short	0x0101


	//----- nvinfo : EIATTR_VRC_CTA_INIT_COUNT
	.align		4
        /*0034*/ 	.byte	0x02, 0x4a
	.zero		1
	.zero		1


	//----- nvinfo : EIATTR_EXIT_INSTR_OFFSETS
	.align		4
        /*0038*/ 	.byte	0x04, 0x1c
        /*003a*/ 	.short	(.L_13 - .L_12)


	//   ....[0]....
.L_12:
        /*003c*/ 	.word	0x00000070


	//   ....[1]....
        /*0040*/ 	.word	0x000000e0


	//----- nvinfo : EIATTR_CBANK_PARAM_SIZE
	.align		4
.L_13:
        /*0044*/ 	.byte	0x03, 0x19
        /*0046*/ 	.short	0x000c


	//----- nvinfo : EIATTR_PARAM_CBANK
	.align		4
        /*0048*/ 	.byte	0x04, 0x0a
        /*004a*/ 	.short	(.L_15 - .L_14)
	.align		4
.L_14:
        /*004c*/ 	.word	index@(.nv.constant0.relu_kernel)
        /*0050*/ 	.short	0x0380
        /*0052*/ 	.short	0x000c


	//----- nvinfo : EIATTR_SW_WAR
	.align		4
.L_15:
        /*0054*/ 	.byte	0x04, 0x36
        /*0056*/ 	.short	(.L_17 - .L_16)
.L_16:
        /*0058*/ 	.word	0x00000008
.L_17:


//--------------------- .nv.callgraph             --------------------------
	.section	.nv.callgraph,"",@"SHT_CUDA_CALLGRAPH"
	.align	4
	.sectionentsize	8
	.align		4
        /*0000*/ 	.word	0x00000000
	.align		4
        /*0004*/ 	.word	0xffffffff
	.align		4
        /*0008*/ 	.word	0x00000000
	.align		4
        /*000c*/ 	.word	0xfffffffe
	.align		4
        /*0010*/ 	.word	0x00000000
	.align		4
        /*0014*/ 	.word	0xfffffffd
	.align		4
        /*0018*/ 	.word	0x00000000
	.align		4
        /*001c*/ 	.word	0xfffffffc


//--------------------- .text.relu_kernel         --------------------------
	.section	.text.relu_kernel,"ax",@progbits
	.align	128
        .global         relu_kernel
        .type           relu_kernel,@function
        .size           relu_kernel,(.L_x_1 - relu_kernel)
        .other          relu_kernel,@"STO_CUDA_ENTRY STV_DEFAULT"
relu_kernel:
.text.relu_kernel:
[----:B------:R-:W-:Y:S01]  /*0000*/  LDC R1, c[0x0][0x37c] ;  /* 0x0000df00ff017b82 */ /* 0x000fe20000000800 */
[----:B------:R-:W0:Y:S07]  /*0010*/  S2R R0, SR_TID.X ;  /* 0x0000000000007919 */ /* 0x000e2e0000002100 */
[----:B------:R-:W0:Y:S01]  /*0020*/  S2UR UR4, SR_CTAID.X ;  /* 0x00000000000479c3 */ /* 0x000e220000002500 */
[----:B------:R-:W1:Y:S07]  /*0030*/  LDCU UR5, c[0x0][0x388] ;  /* 0x00007100ff0577ac */ /* 0x000e6e0008000800 */
[----:B------:R-:W0:Y:S02]  /*0040*/  LDC R5, c[0x0][0x360] ;  /* 0x0000d800ff057b82 */ /* 0x000e240000000800 */
[----:B0-----:R-:W-:-:S05]  /*0050*/  IMAD R5, R5, UR4, R0 ;  /* 0x0000000405057c24 */ /* 0x001fca000f8e0200 */
[----:B-1----:R-:W-:-:S13]  /*0060*/  ISETP.GE.AND P0, PT, R5, UR5, PT ;  /* 0x0000000505007c0c */ /* 0x002fda000bf06270 */
[----:B------:R-:W-:Y:S05]  /*0070*/  @P0 EXIT ;  /* 0x000000000000094d */ /* 0x000fea0003800000 */
[----:B------:R-:W0:Y:S01]  /*0080*/  LDC.64 R2, c[0x0][0x380] ;  /* 0x0000e000ff027b82 */ /* 0x000e220000000a00 */
[----:B------:R-:W1:Y:S01]  /*0090*/  LDCU.64 UR4, c[0x0][0x358] ;  /* 0x00006b00ff0477ac */ /* 0x000e620008000a00 */
[----:B0-----:R-:W-:-:S05]  /*00a0*/  IMAD.WIDE R2, R5, 0x4, R2 ;  /* 0x0000000405027825 */ /* 0x001fca00078e0202 */
[----:B-1----:R-:W2:Y:S02]  /*00b0*/  LDG.E R0, desc[UR4][R2.64] ;  /* 0x0000000402007981 */ /* 0x002ea4000c1e1900 */
[----:B--2---:R-:W-:-:S05]  /*00c0*/  FMNMX R5, RZ, R0, !PT ;  /* 0x00000000ff057209 */ /* 0x004fca0007800000 */
[----:B------:R-:W-:Y:S01]  /*00d0*/  STG.E desc[UR4][R2.64], R5 ;  /* 0x0000000502007986 */ /* 0x000fe2000c101904 */
[----:B------:R-:W-:Y:S05]  /*00e0*/  EXIT ;  /* 0x000000000000794d */ /* 0x000fea0003800000 */
.L_x_0:
[----:B------:R-:W-:-:S00]  /*00f0*/  BRA `(.L_x_0) ;  /* 0xfffffffc00fc7947 */ /* 0x000fc0000383ffff */
[----:B------:R-:W-:-:S00]  /*0100*/  NOP ;  /* 0x0000000000007918 */ /* 0x000fc00000000000 */
[----:B------:R-:W-:-:S00]  /*0110*/  NOP ;  /* 0x0000000000007918 */ /* 0x000fc00000000000 */
[----:B------:R-:W-:-:S00]  /*0120*/  NOP ;  /* 0x0000000000007918 */ /* 0x000fc00000000000 */
[----:B------:R-:W-:-:S00]  /*0130*/  NOP ;  /* 0x0000000000007918 */ /* 0x000fc00000000000 */
[----:B------:R-:W-:-:S00]  /*0140*/  NOP ;  /* 0x0000000000007918 */ /* 0x000fc00000000000 */
[----:B------:R-:W-:-:S00]  /*0150*/  NOP ;  /* 0x0000000000007918 */ /* 0x000fc00000000000 */
[----:B------:R-:W-:-:S00]  /*0160*/  NOP ;  /* 0x0000000000007918 */ /* 0x000fc00000000000 */
[----:B------:R-:W-:-:S00]  /*0170*/  NOP ;  /* 0x0000000000007918 */ /* 0x000fc00000000000 */
.L_x_1:


//--------------------- .nv.shared.reserved.0     --------------------------
	.section	.nv.shared.reserved.0,"aw",@nobits
	.weak		__nv_reservedSMEM_offset_0_alias
	.size		__nv_reservedSMEM_offset_0_alias, 0, 64
	.other		__nv_reservedSMEM_offset_0_alias,@"STO_CUDA_RESERVED_SHARED STV_DEFAULT"
__nv_reservedSMEM_offset_0_alias:
	.zero		0
	.zero		64


//--------------------- .nv.constant0.relu_kernel --------------------------
	.section	.nv.constant0.relu_kernel,"a",@progbits
	.sectionflags	@""
	.align	4
.nv.constant0.relu_kernel:
	.zero		908


//--------------------- SYMBOLS --------------------------

	.type		.nv.reservedSmem.offset0,@object
	.size		.nv.reservedSmem.offset0,0x4
